//
// Generated by NVIDIA NVVM Compiler
//
// Compiler Build ID: CL-36424714
// Cuda compilation tools, release 13.0, V13.0.88
// Based on NVVM 20.0.0
//

.version 9.0
.target sm_100
.address_size 64

	// .globl	_Z17blockReduceMinMaxPiiiiP4int2
// _ZZ17blockReduceMinMaxPiiiiP4int2E7warpAns has been demoted
// _ZZ15getActiveBlocksP4int2iPiS1_E12bTestPerWarp has been demoted

.visible .entry _Z17blockReduceMinMaxPiiiiP4int2(
	.param .u64 .ptr .align 1 _Z17blockReduceMinMaxPiiiiP4int2_param_0,
	.param .u32 _Z17blockReduceMinMaxPiiiiP4int2_param_1,
	.param .u32 _Z17blockReduceMinMaxPiiiiP4int2_param_2,
	.param .u32 _Z17blockReduceMinMaxPiiiiP4int2_param_3,
	.param .u64 .ptr .align 1 _Z17blockReduceMinMaxPiiiiP4int2_param_4
)
{
	.reg .pred 	%p<25>;
	.reg .b32 	%r<76>;
	.reg .b64 	%rd<9>;
	// demoted variable
	.shared .align 8 .b8 _ZZ17blockReduceMinMaxPiiiiP4int2E7warpAns[256];
	ld.param.u64 	%rd2, [_Z17blockReduceMinMaxPiiiiP4int2_param_0];
	ld.param.u64 	%rd1, [_Z17blockReduceMinMaxPiiiiP4int2_param_4];
	cvta.to.global.u64 	%rd3, %rd2;
	mov.u32 	%r13, %tid.z;
	mov.u32 	%r14, %ntid.y;
	mov.u32 	%r15, %ntid.x;
	mov.u32 	%r16, %tid.y;
	mov.u32 	%r17, %tid.x;
	mad.lo.s32 	%r18, %r13, %r14, %r16;
	mad.lo.s32 	%r1, %r18, %r15, %r17;
	and.b32  	%r2, %r1, 31;
	mov.u32 	%r19, %ctaid.z;
	mov.u32 	%r20, %nctaid.y;
	mov.u32 	%r21, %nctaid.x;
	mov.u32 	%r22, %ctaid.y;
	mov.u32 	%r23, %ctaid.x;
	mad.lo.s32 	%r24, %r19, %r20, %r22;
	mad.lo.s32 	%r3, %r24, %r21, %r23;
	mul.lo.s32 	%r25, %r15, %r14;
	mov.u32 	%r26, %ntid.z;
	mul.lo.s32 	%r4, %r25, %r26;
	mad.lo.s32 	%r27, %r3, %r4, %r1;
	mul.wide.s32 	%rd4, %r27, 4;
	add.s64 	%rd5, %rd3, %rd4;
	ld.global.u32 	%r28, [%rd5];
	shfl.sync.down.b32	%r29|%p1, %r28, 16, 31, -1;
	max.s32 	%r30, %r28, %r29;
	shfl.sync.down.b32	%r31|%p2, %r28, 16, 31, -1;
	min.s32 	%r32, %r28, %r31;
	shfl.sync.down.b32	%r33|%p3, %r30, 8, 31, -1;
	max.s32 	%r34, %r30, %r33;
	shfl.sync.down.b32	%r35|%p4, %r32, 8, 31, -1;
	min.s32 	%r36, %r32, %r35;
	shfl.sync.down.b32	%r37|%p5, %r34, 4, 31, -1;
	max.s32 	%r38, %r34, %r37;
	shfl.sync.down.b32	%r39|%p6, %r36, 4, 31, -1;
	min.s32 	%r40, %r36, %r39;
	shfl.sync.down.b32	%r41|%p7, %r38, 2, 31, -1;
	max.s32 	%r42, %r38, %r41;
	shfl.sync.down.b32	%r43|%p8, %r40, 2, 31, -1;
	min.s32 	%r44, %r40, %r43;
	shfl.sync.down.b32	%r45|%p9, %r42, 1, 31, -1;
	max.s32 	%r5, %r42, %r45;
	shfl.sync.down.b32	%r46|%p10, %r44, 1, 31, -1;
	min.s32 	%r6, %r44, %r46;
	setp.ne.s32 	%p11, %r2, 0;
	@%p11 bra 	$L__BB0_2;
	shr.u32 	%r47, %r1, 2;
	mov.u32 	%r48, _ZZ17blockReduceMinMaxPiiiiP4int2E7warpAns;
	add.s32 	%r49, %r48, %r47;
	st.shared.v2.u32 	[%r49], {%r5, %r6};
$L__BB0_2:
	bar.sync 	0;
	shr.u32 	%r52, %r4, 5;
	setp.ge.u32 	%p12, %r1, %r52;
	mov.b32 	%r75, 0;
	mov.b32 	%r74, 1000000001;
	@%p12 bra 	$L__BB0_4;
	shl.b32 	%r53, %r2, 3;
	mov.u32 	%r54, _ZZ17blockReduceMinMaxPiiiiP4int2E7warpAns;
	add.s32 	%r55, %r54, %r53;
	ld.shared.v2.u32 	{%r75, %r74}, [%r55];
$L__BB0_4:
	setp.gt.u32 	%p13, %r1, 31;
	@%p13 bra 	$L__BB0_7;
	shfl.sync.down.b32	%r56|%p14, %r75, 16, 31, -1;
	max.s32 	%r57, %r75, %r56;
	shfl.sync.down.b32	%r58|%p15, %r74, 16, 31, -1;
	min.s32 	%r59, %r74, %r58;
	shfl.sync.down.b32	%r60|%p16, %r57, 8, 31, -1;
	max.s32 	%r61, %r57, %r60;
	shfl.sync.down.b32	%r62|%p17, %r59, 8, 31, -1;
	min.s32 	%r63, %r59, %r62;
	shfl.sync.down.b32	%r64|%p18, %r61, 4, 31, -1;
	max.s32 	%r65, %r61, %r64;
	shfl.sync.down.b32	%r66|%p19, %r63, 4, 31, -1;
	min.s32 	%r67, %r63, %r66;
	shfl.sync.down.b32	%r68|%p20, %r65, 2, 31, -1;
	max.s32 	%r69, %r65, %r68;
	shfl.sync.down.b32	%r70|%p21, %r67, 2, 31, -1;
	min.s32 	%r71, %r67, %r70;
	shfl.sync.down.b32	%r72|%p22, %r69, 1, 31, -1;
	max.s32 	%r11, %r69, %r72;
	shfl.sync.down.b32	%r73|%p23, %r71, 1, 31, -1;
	min.s32 	%r12, %r71, %r73;
	setp.ne.s32 	%p24, %r1, 0;
	@%p24 bra 	$L__BB0_7;
	cvta.to.global.u64 	%rd6, %rd1;
	mul.wide.s32 	%rd7, %r3, 8;
	add.s64 	%rd8, %rd6, %rd7;
	st.global.v2.u32 	[%rd8], {%r11, %r12};
$L__BB0_7:
	ret;

}
	// .globl	_Z15getActiveBlocksP4int2iPiS1_
.visible .entry _Z15getActiveBlocksP4int2iPiS1_(
	.param .u64 .ptr .align 1 _Z15getActiveBlocksP4int2iPiS1__param_0,
	.param .u32 _Z15getActiveBlocksP4int2iPiS1__param_1,
	.param .u64 .ptr .align 1 _Z15getActiveBlocksP4int2iPiS1__param_2,
	.param .u64 .ptr .align 1 _Z15getActiveBlocksP4int2iPiS1__param_3
)
{
	.reg .pred 	%p<33>;
	.reg .b32 	%r<86>;
	.reg .b64 	%rd<25>;
	// demoted variable
	.shared .align 4 .b8 _ZZ15getActiveBlocksP4int2iPiS1_E12bTestPerWarp[128];
	ld.param.u64 	%rd10, [_Z15getActiveBlocksP4int2iPiS1__param_0];
	ld.param.u64 	%rd9, [_Z15getActiveBlocksP4int2iPiS1__param_2];
	ld.param.u64 	%rd11, [_Z15getActiveBlocksP4int2iPiS1__param_3];
	cvta.to.global.u64 	%rd1, %rd11;
	cvta.to.global.u64 	%rd12, %rd10;
	mov.u32 	%r1, %tid.x;
	and.b32  	%r2, %r1, 31;
	mov.u32 	%r3, %ctaid.x;
	mov.u32 	%r4, %ntid.x;
	mad.lo.s32 	%r5, %r4, %r3, %r1;
	mul.wide.s32 	%rd13, %r5, 8;
	add.s64 	%rd14, %rd12, %rd13;
	ld.global.v2.u32 	{%r27, %r28}, [%rd14];
	or.b32  	%r6, %r28, %r27;
	setp.ne.s32 	%p1, %r6, 0;
	selp.u32 	%r29, 1, 0, %p1;
	shfl.sync.up.b32	%r30|%p2, %r29, 1, 0, -1;
	setp.eq.s32 	%p3, %r2, 0;
	selp.b32 	%r31, 0, %r30, %p3;
	add.s32 	%r32, %r31, %r29;
	shfl.sync.up.b32	%r33|%p4, %r32, 2, 0, -1;
	setp.lt.u32 	%p5, %r2, 2;
	selp.b32 	%r34, 0, %r33, %p5;
	add.s32 	%r35, %r34, %r32;
	shfl.sync.up.b32	%r36|%p6, %r35, 4, 0, -1;
	setp.lt.u32 	%p7, %r2, 4;
	selp.b32 	%r37, 0, %r36, %p7;
	add.s32 	%r38, %r37, %r35;
	shfl.sync.up.b32	%r39|%p8, %r38, 8, 0, -1;
	setp.lt.u32 	%p9, %r2, 8;
	selp.b32 	%r40, 0, %r39, %p9;
	add.s32 	%r41, %r40, %r38;
	shfl.sync.up.b32	%r42|%p10, %r41, 16, 0, -1;
	setp.lt.u32 	%p11, %r2, 16;
	selp.b32 	%r43, 0, %r42, %p11;
	add.s32 	%r7, %r43, %r41;
	setp.ne.s32 	%p12, %r2, 31;
	shr.u32 	%r44, %r1, 3;
	and.b32  	%r45, %r44, 124;
	mov.u32 	%r46, _ZZ15getActiveBlocksP4int2iPiS1_E12bTestPerWarp;
	add.s32 	%r8, %r46, %r45;
	@%p12 bra 	$L__BB1_2;
	st.shared.u32 	[%r8], %r7;
$L__BB1_2:
	bar.sync 	0;
	shr.u32 	%r48, %r4, 5;
	setp.ge.u32 	%p13, %r1, %r48;
	shl.b32 	%r49, %r2, 2;
	add.s32 	%r9, %r46, %r49;
	mov.b32 	%r80, 0;
	@%p13 bra 	$L__BB1_4;
	ld.shared.u32 	%r80, [%r9];
$L__BB1_4:
	setp.gt.u32 	%p14, %r1, 31;
	@%p14 bra 	$L__BB1_6;
	setp.lt.u32 	%p15, %r2, 16;
	setp.lt.u32 	%p16, %r2, 8;
	setp.lt.u32 	%p17, %r2, 4;
	setp.lt.u32 	%p18, %r2, 2;
	setp.eq.s32 	%p19, %r2, 0;
	shfl.sync.up.b32	%r51|%p20, %r80, 1, 0, -1;
	selp.b32 	%r52, 0, %r51, %p19;
	add.s32 	%r53, %r52, %r80;
	shfl.sync.up.b32	%r54|%p21, %r53, 2, 0, -1;
	selp.b32 	%r55, 0, %r54, %p18;
	add.s32 	%r56, %r55, %r53;
	shfl.sync.up.b32	%r57|%p22, %r56, 4, 0, -1;
	selp.b32 	%r58, 0, %r57, %p17;
	add.s32 	%r59, %r58, %r56;
	shfl.sync.up.b32	%r60|%p23, %r59, 8, 0, -1;
	selp.b32 	%r61, 0, %r60, %p16;
	add.s32 	%r62, %r61, %r59;
	shfl.sync.up.b32	%r63|%p24, %r62, 16, 0, -1;
	selp.b32 	%r64, 0, %r63, %p15;
	add.s32 	%r65, %r64, %r62;
	st.shared.u32 	[%r9], %r65;
$L__BB1_6:
	setp.lt.u32 	%p25, %r1, 32;
	bar.sync 	0;
	mov.b32 	%r81, 0;
	@%p25 bra 	$L__BB1_8;
	ld.shared.u32 	%r81, [%r8+-4];
$L__BB1_8:
	setp.ne.s32 	%p26, %r1, 0;
	@%p26 bra 	$L__BB1_17;
	ld.shared.u32 	%r14, [_ZZ15getActiveBlocksP4int2iPiS1_E12bTestPerWarp+124];
	add.s32 	%r84, %r3, 1;
	setp.ge.u32 	%p27, %r84, %r4;
	@%p27 bra 	$L__BB1_17;
	not.b32 	%r67, %r3;
	add.s32 	%r68, %r4, %r67;
	and.b32  	%r16, %r68, 3;
	setp.eq.s32 	%p28, %r16, 0;
	@%p28 bra 	$L__BB1_14;
	neg.s32 	%r83, %r16;
	mul.wide.u32 	%rd15, %r3, 4;
	add.s64 	%rd16, %rd15, %rd1;
	add.s64 	%rd23, %rd16, 4;
	mov.u32 	%r82, %r3;
$L__BB1_12:
	.pragma "nounroll";
	atom.global.add.u32 	%r69, [%rd23], %r14;
	add.s32 	%r83, %r83, 1;
	setp.ne.s32 	%p29, %r83, 0;
	add.s32 	%r82, %r82, 1;
	add.s64 	%rd23, %rd23, 4;
	@%p29 bra 	$L__BB1_12;
	add.s32 	%r84, %r82, 1;
$L__BB1_14:
	sub.s32 	%r70, %r4, %r3;
	add.s32 	%r71, %r70, -2;
	setp.lt.u32 	%p30, %r71, 3;
	@%p30 bra 	$L__BB1_17;
	sub.s32 	%r85, %r84, %r4;
	mul.wide.u32 	%rd17, %r84, 4;
	add.s64 	%rd18, %rd17, %rd1;
	add.s64 	%rd24, %rd18, 8;
$L__BB1_16:
	atom.global.add.u32 	%r72, [%rd24+-8], %r14;
	atom.global.add.u32 	%r73, [%rd24+-4], %r14;
	atom.global.add.u32 	%r74, [%rd24], %r14;
	atom.global.add.u32 	%r75, [%rd24+4], %r14;
	add.s32 	%r85, %r85, 4;
	add.s64 	%rd24, %rd24, 16;
	setp.ne.s32 	%p31, %r85, 0;
	@%p31 bra 	$L__BB1_16;
$L__BB1_17:
	setp.eq.s32 	%p32, %r6, 0;
	bar.sync 	0;
	mul.wide.u32 	%rd19, %r3, 4;
	add.s64 	%rd8, %rd1, %rd19;
	@%p32 bra 	$L__BB1_19;
	ld.global.u32 	%r76, [%rd8];
	add.s32 	%r77, %r7, %r81;
	add.s32 	%r78, %r77, %r76;
	add.s32 	%r79, %r78, -1;
	cvta.to.global.u64 	%rd20, %rd9;
	mul.wide.s32 	%rd21, %r79, 4;
	add.s64 	%rd22, %rd20, %rd21;
	st.global.u32 	[%rd22], %r5;
$L__BB1_19:
	ret;

}


// ===== COMPILED SASS (sm_100) =====

	.target	sm_100

	.elftype	@"ET_EXEC"


//--------------------- .note.nv.tkinfo           --------------------------
	.section	.note.nv.tkinfo,"",@"SHT_NOTE"
	.sectionflags	@"SHF_NOTE_NV_TKINFO"
	.tkinfo
        /*0018*/ 	.word	0x00000002
        /*0030*/ 	.string	""
        /*0030*/ 	.string	"ptxas"
        /*0030*/ 	.string	"Cuda compilation tools, release 13.0, V13.0.88"
        /*0030*/ 	.string	"Build cuda_13.0.r13.0/compiler.36424714_0"
        /*0030*/ 	.string	"-arch sm_100 -m 64 "



//--------------------- .note.nv.cuinfo           --------------------------
	.section	.note.nv.cuinfo,"",@"SHT_NOTE"
	.sectionflags	@"SHF_NOTE_NV_CUINFO"
        /*0018*/ 	.short	0x0002
        /*001a*/ 	.short	0x0064
        /*001c*/ 	.short	0x0082
	.zero		2


//--------------------- .nv.info                  --------------------------
	.section	.nv.info,"",@"SHT_CUDA_INFO"
	.align	4


	//----- nvinfo : EIATTR_REGCOUNT
	.align		4
        /*0000*/ 	.byte	0x04, 0x2f
        /*0002*/ 	.short	(.L_1 - .L_0)
	.align		4
.L_0:
        /*0004*/ 	.word	index@(_Z17blockReduceMinMaxPiiiiP4int2)
        /*0008*/ 	.word	0x00000010


	//----- nvinfo : EIATTR_FRAME_SIZE
	.align		4
.L_1:
        /*000c*/ 	.byte	0x04, 0x11
        /*000e*/ 	.short	(.L_3 - .L_2)
	.align		4
.L_2:
        /*0010*/ 	.word	index@(_Z17blockReduceMinMaxPiiiiP4int2)
        /*0014*/ 	.word	0x00000000


	//----- nvinfo : EIATTR_REGCOUNT
	.align		4
.L_3:
        /*0018*/ 	.byte	0x04, 0x2f
        /*001a*/ 	.short	(.L_5 - .L_4)
	.align		4
.L_4:
        /*001c*/ 	.word	index@(_Z15getActiveBlocksP4int2iPiS1_)
        /*0020*/ 	.word	0x00000016


	//----- nvinfo : EIATTR_FRAME_SIZE
	.align		4
.L_5:
        /*0024*/ 	.byte	0x04, 0x11
        /*0026*/ 	.short	(.L_7 - .L_6)
	.align		4
.L_6:
        /*0028*/ 	.word	index@(_Z15getActiveBlocksP4int2iPiS1_)
        /*002c*/ 	.word	0x00000000


	//----- nvinfo : EIATTR_MIN_STACK_SIZE
	.align		4
.L_7:
        /*0030*/ 	.byte	0x04, 0x12
        /*0032*/ 	.short	(.L_9 - .L_8)
	.align		4
.L_8:
        /*0034*/ 	.word	index@(_Z15getActiveBlocksP4int2iPiS1_)
        /*0038*/ 	.word	0x00000000


	//----- nvinfo : EIATTR_MIN_STACK_SIZE
	.align		4
.L_9:
        /*003c*/ 	.byte	0x04, 0x12
        /*003e*/ 	.short	(.L_11 - .L_10)
	.align		4
.L_10:
        /*0040*/ 	.word	index@(_Z17blockReduceMinMaxPiiiiP4int2)
        /*0044*/ 	.word	0x00000000
.L_11:


//--------------------- .nv.compat                --------------------------
	.section	.nv.compat,"",@"SHT_CUDA_COMPAT_INFO"
	.align	4
        /*0000*/ 	.byte	0x02, 0x09, 0x00, 0x00, 0x02, 0x02, 0x01, 0x00, 0x02, 0x05, 0x05, 0x00, 0x03, 0x07, 0x01, 0x01
        /*0010*/ 	.byte	0x02, 0x03, 0x00, 0x00, 0x02, 0x06, 0x01, 0x00, 0x04, 0x0b, 0x08, 0x00, 0x09, 0x00, 0x00, 0x00
        /*0020*/ 	.byte	0x00, 0x00, 0x00, 0x00


//--------------------- .nv.info._Z15getActiveBlocksP4int2iPiS1_ --------------------------
	.section	.nv.info._Z15getActiveBlocksP4int2iPiS1_,"",@"SHT_CUDA_INFO"
	.sectionflags	@""
	.align	4


	//----- nvinfo : EIATTR_CUDA_API_VERSION
	.align		4
        /*0000*/ 	.byte	0x04, 0x37
        /*0002*/ 	.short	(.L_13 - .L_12)
.L_12:
        /*0004*/ 	.word	0x00000082


	//----- nvinfo : EIATTR_KPARAM_INFO
	.align		4
.L_13:
        /*0008*/ 	.byte	0x04, 0x17
        /*000a*/ 	.short	(.L_15 - .L_14)
.L_14:
        /*000c*/ 	.word	0x00000000
        /*0010*/ 	.short	0x0003
        /*0012*/ 	.short	0x0018
        /*0014*/ 	.byte	0x00, 0xf5, 0x21, 0x00


	//----- nvinfo : EIATTR_KPARAM_INFO
	.align		4
.L_15:
        /*0018*/ 	.byte	0x04, 0x17
        /*001a*/ 	.short	(.L_17 - .L_16)
.L_16:
        /*001c*/ 	.word	0x00000000
        /*0020*/ 	.short	0x0002
        /*0022*/ 	.short	0x0010
        /*0024*/ 	.byte	0x00, 0xf5, 0x21, 0x00


	//----- nvinfo : EIATTR_KPARAM_INFO
	.align		4
.L_17:
        /*0028*/ 	.byte	0x04, 0x17
        /*002a*/ 	.short	(.L_19 - .L_18)
.L_18:
        /*002c*/ 	.word	0x00000000
        /*0030*/ 	.short	0x0001
        /*0032*/ 	.short	0x0008
        /*0034*/ 	.byte	0x00, 0xf0, 0x11, 0x00


	//----- nvinfo : EIATTR_KPARAM_INFO
	.align		4
.L_19:
        /*0038*/ 	.byte	0x04, 0x17
        /*003a*/ 	.short	(.L_21 - .L_20)
.L_20:
        /*003c*/ 	.word	0x00000000
        /*0040*/ 	.short	0x0000
        /*0042*/ 	.short	0x0000
        /*0044*/ 	.byte	0x00, 0xf5, 0x21, 0x00


	//----- nvinfo : EIATTR_SPARSE_MMA_MASK
	.align		4
.L_21:
        /*0048*/ 	.byte	0x03, 0x50
        /*004a*/ 	.short	0x0000


	//----- nvinfo : EIATTR_MAXREG_COUNT
	.align		4
        /*004c*/ 	.byte	0x03, 0x1b
        /*004e*/ 	.short	0x00ff


	//----- nvinfo : EIATTR_NUM_BARRIERS
	.align		4
        /*0050*/ 	.byte	0x02, 0x4c
        /*0052*/ 	.byte	0x01
	.zero		1


	//----- nvinfo : EIATTR_MERCURY_ISA_VERSION
	.align		4
        /*0054*/ 	.byte	0x03, 0x5f
        /*0056*/ 	.short	0x0101


	//----- nvinfo : EIATTR_COOP_GROUP_MASK_REGIDS
	.align		4
        /*0058*/ 	.byte	0x04, 0x29
        /*005a*/ 	.short	(.L_23 - .L_22)


	//   ....[0]....
.L_22:
        /*005c*/ 	.word	0xffffffff


	//   ....[1]....
        /*0060*/ 	.word	0xffffffff


	//   ....[2]....
        /*0064*/ 	.word	0xffffffff


	//   ....[3]....
        /*0068*/ 	.word	0xffffffff


	//   ....[4]....
        /*006c*/ 	.word	0xffffffff


	//   ....[5]....
        /*0070*/ 	.word	0xffffffff


	//   ....[6]....
        /*0074*/ 	.word	0xffffffff


	//   ....[7]....
        /*0078*/ 	.word	0xffffffff


	//   ....[8]....
        /*007c*/ 	.word	0xffffffff


	//   ....[9]....
        /*0080*/ 	.word	0xffffffff


	//   ....[10]....
        /*0084*/ 	.word	0x0500000e


	//   ....[11]....
        /*0088*/ 	.word	0x0500000e


	//   ....[12]....
        /*008c*/ 	.word	0x0500000e


	//   ....[13]....
        /*0090*/ 	.word	0x0500000e


	//   ....[14]....
        /*0094*/ 	.word	0x0500000e


	//----- nvinfo : EIATTR_COOP_GROUP_INSTR_OFFSETS
	.align		4
.L_23:
        /*0098*/ 	.byte	0x04, 0x28
        /*009a*/ 	.short	(.L_25 - .L_24)


	//   ....[0]....
.L_24:
        /*009c*/ 	.word	0x000000f0


	//   ....[1]....
        /*00a0*/ 	.word	0x00000130


	//   ....[2]....
        /*00a4*/ 	.word	0x000001c0


	//   ....[3]....
        /*00a8*/ 	.word	0x00000210


	//   ....[4]....
        /*00ac*/ 	.word	0x00000240


	//   ....[5]....
        /*00b0*/ 	.word	0x00000320


	//   ....[6]....
        /*00b4*/ 	.word	0x00000350


	//   ....[7]....
        /*00b8*/ 	.word	0x00000380


	//   ....[8]....
        /*00bc*/ 	.word	0x000003b0


	//   ....[9]....
        /*00c0*/ 	.word	0x000003e0


	//   ....[10]....
        /*00c4*/ 	.word	0x00000880


	//   ....[11]....
        /*00c8*/ 	.word	0x00000900


	//   ....[12]....
        /*00cc*/ 	.word	0x00000980


	//   ....[13]....
        /*00d0*/ 	.word	0x00000a00


	//   ....[14]....
        /*00d4*/ 	.word	0x00000a80


	//----- nvinfo : EIATTR_VRC_CTA_INIT_COUNT
	.align		4
.L_25:
        /*00d8*/ 	.byte	0x02, 0x4a
	.zero		1
	.zero		1


	//----- nvinfo : EIATTR_EXIT_INSTR_OFFSETS
	.align		4
        /*00dc*/ 	.byte	0x04, 0x1c
        /*00de*/ 	.short	(.L_27 - .L_26)


	//   ....[0]....
.L_26:
        /*00e0*/ 	.word	0x000007b0


	//   ....[1]....
        /*00e4*/ 	.word	0x00000820


	//----- nvinfo : EIATTR_CRS_STACK_SIZE
	.align		4
.L_27:
        /*00e8*/ 	.byte	0x04, 0x1e
        /*00ea*/ 	.short	(.L_29 - .L_28)
.L_28:
        /*00ec*/ 	.word	0x00000000


	//----- nvinfo : EIATTR_CBANK_PARAM_SIZE
	.align		4
.L_29:
        /*00f0*/ 	.byte	0x03, 0x19
        /*00f2*/ 	.short	0x0020


	//----- nvinfo : EIATTR_PARAM_CBANK
	.align		4
        /*00f4*/ 	.byte	0x04, 0x0a
        /*00f6*/ 	.short	(.L_31 - .L_30)
	.align		4
.L_30:
        /*00f8*/ 	.word	index@(.nv.constant0._Z15getActiveBlocksP4int2iPiS1_)
        /*00fc*/ 	.short	0x0380
        /*00fe*/ 	.short	0x0020


	//----- nvinfo : EIATTR_SW_WAR
	.align		4
.L_31:
        /*0100*/ 	.byte	0x04, 0x36
        /*0102*/ 	.short	(.L_33 - .L_32)
.L_32:
        /*0104*/ 	.word	0x00000008
.L_33:


//--------------------- .nv.info._Z17blockReduceMinMaxPiiiiP4int2 --------------------------
	.section	.nv.info._Z17blockReduceMinMaxPiiiiP4int2,"",@"SHT_CUDA_INFO"
	.sectionflags	@""
	.align	4


	//----- nvinfo : EIATTR_CUDA_API_VERSION
	.align		4
        /*0000*/ 	.byte	0x04, 0x37
        /*0002*/ 	.short	(.L_35 - .L_34)
.L_34:
        /*0004*/ 	.word	0x00000082


	//----- nvinfo : EIATTR_KPARAM_INFO
	.align		4
.L_35:
        /*0008*/ 	.byte	0x04, 0x17
        /*000a*/ 	.short	(.L_37 - .L_36)
.L_36:
        /*000c*/ 	.word	0x00000000
        /*0010*/ 	.short	0x0004
        /*0012*/ 	.short	0x0018
        /*0014*/ 	.byte	0x00, 0xf5, 0x21, 0x00


	//----- nvinfo : EIATTR_KPARAM_INFO
	.align		4
.L_37:
        /*0018*/ 	.byte	0x04, 0x17
        /*001a*/ 	.short	(.L_39 - .L_38)
.L_38:
        /*001c*/ 	.word	0x00000000
        /*0020*/ 	.short	0x0003
        /*0022*/ 	.short	0x0010
        /*0024*/ 	.byte	0x00, 0xf0, 0x11, 0x00


	//----- nvinfo : EIATTR_KPARAM_INFO
	.align		4
.L_39:
        /*0028*/ 	.byte	0x04, 0x17
        /*002a*/ 	.short	(.L_41 - .L_40)
.L_40:
        /*002c*/ 	.word	0x00000000
        /*0030*/ 	.short	0x0002
        /*0032*/ 	.short	0x000c
        /*0034*/ 	.byte	0x00, 0xf0, 0x11, 0x00


	//----- nvinfo : EIATTR_KPARAM_INFO
	.align		4
.L_41:
        /*0038*/ 	.byte	0x04, 0x17
        /*003a*/ 	.short	(.L_43 - .L_42)
.L_42:
        /*003c*/ 	.word	0x00000000
        /*0040*/ 	.short	0x0001
        /*0042*/ 	.short	0x0008
        /*0044*/ 	.byte	0x00, 0xf0, 0x11, 0x00


	//----- nvinfo : EIATTR_KPARAM_INFO
	.align		4
.L_43:
        /*0048*/ 	.byte	0x04, 0x17
        /*004a*/ 	.short	(.L_45 - .L_44)
.L_44:
        /*004c*/ 	.word	0x00000000
        /*0050*/ 	.short	0x0000
        /*0052*/ 	.short	0x0000
        /*0054*/ 	.byte	0x00, 0xf5, 0x21, 0x00


	//----- nvinfo : EIATTR_SPARSE_MMA_MASK
	.align		4
.L_45:
        /*0058*/ 	.byte	0x03, 0x50
        /*005a*/ 	.short	0x0000


	//----- nvinfo : EIATTR_MAXREG_COUNT
	.align		4
        /*005c*/ 	.byte	0x03, 0x1b
        /*005e*/ 	.short	0x00ff


	//----- nvinfo : EIATTR_NUM_BARRIERS
	.align		4
        /*0060*/ 	.byte	0x02, 0x4c
        /*0062*/ 	.byte	0x01
	.zero		1


	//----- nvinfo : EIATTR_MERCURY_ISA_VERSION
	.align		4
        /*0064*/ 	.byte	0x03, 0x5f
        /*0066*/ 	.short	0x0101


	//----- nvinfo : EIATTR_COOP_GROUP_MASK_REGIDS
	.align		4
        /*0068*/ 	.byte	0x04, 0x29
        /*006a*/ 	.short	(.L_47 - .L_46)


	//   ....[0]....
.L_46:
        /*006c*/ 	.word	0xffffffff


	//   ....[1]....
        /*0070*/ 	.word	0xffffffff


	//   ....[2]....
        /*0074*/ 	.word	0xffffffff


	//   ....[3]....
        /*0078*/ 	.word	0xffffffff


	//   ....[4]....
        /*007c*/ 	.word	0xffffffff


	//   ....[5]....
        /*0080*/ 	.word	0xffffffff


	//   ....[6]....
        /*0084*/ 	.word	0xffffffff


	//   ....[7]....
        /*0088*/ 	.word	0xffffffff


	//   ....[8]....
        /*008c*/ 	.word	0xffffffff


	//   ....[9]....
        /*0090*/ 	.word	0xffffffff


	//   ....[10]....
        /*0094*/ 	.word	0xffffffff


	//   ....[11]....
        /*0098*/ 	.word	0xffffffff


	//   ....[12]....
        /*009c*/ 	.word	0xffffffff


	//   ....[13]....
        /*00a0*/ 	.word	0xffffffff


	//   ....[14]....
        /*00a4*/ 	.word	0xffffffff


	//   ....[15]....
        /*00a8*/ 	.word	0xffffffff


	//   ....[16]....
        /*00ac*/ 	.word	0xffffffff


	//   ....[17]....
        /*00b0*/ 	.word	0xffffffff


	//   ....[18]....
        /*00b4*/ 	.word	0xffffffff


	//----- nvinfo : EIATTR_COOP_GROUP_INSTR_OFFSETS
	.align		4
.L_47:
        /*00b8*/ 	.byte	0x04, 0x28
        /*00ba*/ 	.short	(.L_49 - .L_48)


	//   ....[0]....
.L_48:
        /*00bc*/ 	.word	0x000001a0


	//   ....[1]....
        /*00c0*/ 	.word	0x000001d0


	//   ....[2]....
        /*00c4*/ 	.word	0x000001e0


	//   ....[3]....
        /*00c8*/ 	.word	0x00000220


	//   ....[4]....
        /*00cc*/ 	.word	0x00000230


	//   ....[5]....
        /*00d0*/ 	.word	0x00000280


	//   ....[6]....
        /*00d4*/ 	.word	0x000002a0


	//   ....[7]....
        /*00d8*/ 	.word	0x000002f0


	//   ....[8]....
        /*00dc*/ 	.word	0x00000310


	//   ....[9]....
        /*00e0*/ 	.word	0x000003c0


	//   ....[10]....
        /*00e4*/ 	.word	0x000003e0


	//   ....[11]....
        /*00e8*/ 	.word	0x00000410


	//   ....[12]....
        /*00ec*/ 	.word	0x00000420


	//   ....[13]....
        /*00f0*/ 	.word	0x00000450


	//   ....[14]....
        /*00f4*/ 	.word	0x00000460


	//   ....[15]....
        /*00f8*/ 	.word	0x00000490


	//   ....[16]....
        /*00fc*/ 	.word	0x000004a0


	//   ....[17]....
        /*0100*/ 	.word	0x000004d0


	//   ....[18]....
        /*0104*/ 	.word	0x000004e0


	//----- nvinfo : EIATTR_VRC_CTA_INIT_COUNT
	.align		4
.L_49:
        /*0108*/ 	.byte	0x02, 0x4a
	.zero		1
	.zero		1


	//----- nvinfo : EIATTR_EXIT_INSTR_OFFSETS
	.align		4
        /*010c*/ 	.byte	0x04, 0x1c
        /*010e*/ 	.short	(.L_51 - .L_50)


	//   ....[0]....
.L_50:
        /*0110*/ 	.word	0x000003b0


	//   ....[1]....
        /*0114*/ 	.word	0x000004f0


	//   ....[2]....
        /*0118*/ 	.word	0x00000550


	//----- nvinfo : EIATTR_CBANK_PARAM_SIZE
	.align		4
.L_51:
        /*011c*/ 	.byte	0x03, 0x19
        /*011e*/ 	.short	0x0020


	//----- nvinfo : EIATTR_PARAM_CBANK
	.align		4
        /*0120*/ 	.byte	0x04, 0x0a
        /*0122*/ 	.short	(.L_53 - .L_52)
	.align		4
.L_52:
        /*0124*/ 	.word	index@(.nv.constant0._Z17blockReduceMinMaxPiiiiP4int2)
        /*0128*/ 	.short	0x0380
        /*012a*/ 	.short	0x0020


	//----- nvinfo : EIATTR_SW_WAR
	.align		4
.L_53:
        /*012c*/ 	.byte	0x04, 0x36
        /*012e*/ 	.short	(.L_55 - .L_54)
.L_54:
        /*0130*/ 	.word	0x00000008
.L_55:


//--------------------- .nv.callgraph             --------------------------
	.section	.nv.callgraph,"",@"SHT_CUDA_CALLGRAPH"
	.align	4
	.sectionentsize	8
	.align		4
        /*0000*/ 	.word	0x00000000
	.align		4
        /*0004*/ 	.word	0xffffffff
	.align		4
        /*0008*/ 	.word	0x00000000
	.align		4
        /*000c*/ 	.word	0xfffffffe
	.align		4
        /*0010*/ 	.word	0x00000000
	.align		4
        /*0014*/ 	.word	0xfffffffd
	.align		4
        /*0018*/ 	.word	0x00000000
	.align		4
        /*001c*/ 	.word	0xfffffffc


//--------------------- .text._Z15getActiveBlocksP4int2iPiS1_ --------------------------
	.section	.text._Z15getActiveBlocksP4int2iPiS1_,"ax",@progbits
	.align	128
        .global         _Z15getActiveBlocksP4int2iPiS1_
        .type           _Z15getActiveBlocksP4int2iPiS1_,@function
        .size           _Z15getActiveBlocksP4int2iPiS1_,(.L_x_15 - _Z15getActiveBlocksP4int2iPiS1_)
        .other          _Z15getActiveBlocksP4int2iPiS1_,@"STO_CUDA_ENTRY STV_DEFAULT"
_Z15getActiveBlocksP4int2iPiS1_:
.text._Z15getActiveBlocksP4int2iPiS1_:
[----:B------:R-:W-:Y:S01]  /*0000*/  LDC R1, c[0x0][0x37c] ;  /* 0x0000df00ff017b82 */ /* 0x000fe20000000800 */
[----:B------:R-:W0:Y:S07]  /*0010*/  S2R R5, SR_TID.X ;  /* 0x0000000000057919 */ /* 0x000e2e0000002100 */
[----:B------:R-:W0:Y:S01]  /*0020*/  LDC R3, c[0x0][0x360] ;  /* 0x0000d800ff037b82 */ /* 0x000e220000000800 */
[----:B------:R-:W1:Y:S01]  /*0030*/  LDCU.64 UR6, c[0x0][0x358] ;  /* 0x00006b00ff0677ac */ /* 0x000e620008000a00 */
[----:B------:R-:W0:Y:S06]  /*0040*/  S2R R2, SR_CTAID.X ;  /* 0x0000000000027919 */ /* 0x000e2c0000002500 */
[----:B------:R-:W2:Y:S01]  /*0050*/  LDC.64 R6, c[0x0][0x380] ;  /* 0x0000e000ff067b82 */ /* 0x000ea20000000a00 */
[----:B0-----:R-:W-:-:S04]  /*0060*/  IMAD R0, R2, R3, R5 ;  /* 0x0000000302007224 */ /* 0x001fc800078e0205 */
[----:B--2---:R-:W-:-:S06]  /*0070*/  IMAD.WIDE R6, R0, 0x8, R6 ;  /* 0x0000000800067825 */ /* 0x004fcc00078e0206 */
[----:B-1----:R-:W2:Y:S01]  /*0080*/  LDG.E.64 R6, desc[UR6][R6.64] ;  /* 0x0000000606067981 */ /* 0x002ea2000c1e1b00 */
[----:B------:R-:W0:Y:S01]  /*0090*/  S2UR UR5, SR_CgaCtaId ;  /* 0x00000000000579c3 */ /* 0x000e220000008800 */
[----:B------:R-:W-:Y:S02]  /*00a0*/  UMOV UR4, 0x400 ;  /* 0x0000040000047882 */ /* 0x000fe40000000000 */
[----:B0-----:R-:W-:Y:S01]  /*00b0*/  ULEA UR4, UR5, UR4, 0x18 ;  /* 0x0000000405047291 */ /* 0x001fe2000f8ec0ff */
[----:B--2---:R-:W-:-:S04]  /*00c0*/  LOP3.LUT P0, R4, R7, RZ, R6, 0xfa, !PT ;  /* 0x000000ff07047212 */ /* 0x004fc8000780fa06 */
[----:B------:R-:W-:Y:S02]  /*00d0*/  SEL R9, RZ, 0x1, !P0 ;  /* 0x00000001ff097807 */ /* 0x000fe40004000000 */
[----:B------:R-:W-:-:S03]  /*00e0*/  LOP3.LUT P0, RZ, R5, 0x1f, RZ, 0xc0, !PT ;  /* 0x0000001f05ff7812 */ /* 0x000fc6000780c0ff */
[----:B------:R-:W0:Y:S02]  /*00f0*/  SHFL.UP PT, R8, R9, 0x1, RZ ;  /* 0x0420000009087989 */ /* 0x000e2400000e00ff */
[----:B0-----:R-:W-:-:S05]  /*0100*/  SEL R8, R8, RZ, P0 ;  /* 0x000000ff08087207 */ /* 0x001fca0000000000 */
[----:B------:R-:W-:Y:S01]  /*0110*/  IMAD.IADD R10, R9, 0x1, R8 ;  /* 0x00000001090a7824 */ /* 0x000fe200078e0208 */
[----:B------:R-:W-:-:S04]  /*0120*/  LOP3.LUT R8, R5, 0x1f, RZ, 0xc0, !PT ;  /* 0x0000001f05087812 */ /* 0x000fc800078ec0ff */
[----:B------:R-:W0:Y:S01]  /*0130*/  SHFL.UP PT, R11, R10, 0x2, RZ ;  /* 0x044000000a0b7989 */ /* 0x000e2200000e00ff */
[C---:B------:R-:W-:Y:S02]  /*0140*/  ISETP.GE.U32.AND P0, PT, R8.reuse, 0x2, PT ;  /* 0x000000020800780c */ /* 0x040fe40003f06070 */
[C---:B------:R-:W-:Y:S02]  /*0150*/  ISETP.GE.U32.AND P1, PT, R8.reuse, 0x4, PT ;  /* 0x000000040800780c */ /* 0x040fe40003f26070 */
[C---:B------:R-:W-:Y:S02]  /*0160*/  ISETP.GE.U32.AND P2, PT, R8.reuse, 0x8, PT ;  /* 0x000000080800780c */ /* 0x040fe40003f46070 */
[C---:B------:R-:W-:Y:S02]  /*0170*/  ISETP.GE.U32.AND P3, PT, R8.reuse, 0x10, PT ;  /* 0x000000100800780c */ /* 0x040fe40003f66070 */
[----:B------:R-:W-:Y:S02]  /*0180*/  ISETP.NE.AND P4, PT, R8, 0x1f, PT ;  /* 0x0000001f0800780c */ /* 0x000fe40003f85270 */
[----:B0-----:R-:W-:-:S05]  /*0190*/  SEL R11, R11, RZ, P0 ;  /* 0x000000ff0b0b7207 */ /* 0x001fca0000000000 */
[----:B------:R-:W-:Y:S01]  /*01a0*/  IMAD.IADD R11, R10, 0x1, R11 ;  /* 0x000000010a0b7824 */ /* 0x000fe200078e020b */
[----:B------:R-:W-:-:S04]  /*01b0*/  SHF.R.U32.HI R10, RZ, 0x5, R3 ;  /* 0x00000005ff0a7819 */ /* 0x000fc80000011603 */
[----:B------:R-:W0:Y:S01]  /*01c0*/  SHFL.UP PT, R6, R11, 0x4, RZ ;  /* 0x048000000b067989 */ /* 0x000e2200000e00ff */
[----:B------:R-:W-:Y:S01]  /*01d0*/  ISETP.GE.U32.AND P5, PT, R5, R10, PT ;  /* 0x0000000a0500720c */ /* 0x000fe20003fa6070 */
[----:B------:R-:W-:Y:S01]  /*01e0*/  IMAD.MOV.U32 R10, RZ, RZ, RZ ;  /* 0x000000ffff0a7224 */ /* 0x000fe200078e00ff */
[----:B0-----:R-:W-:-:S05]  /*01f0*/  SEL R6, R6, RZ, P1 ;  /* 0x000000ff06067207 */ /* 0x001fca0000800000 */
[----:B------:R-:W-:-:S05]  /*0200*/  IMAD.IADD R6, R11, 0x1, R6 ;  /* 0x000000010b067824 */ /* 0x000fca00078e0206 */
[----:B------:R-:W0:Y:S02]  /*0210*/  SHFL.UP PT, R7, R6, 0x8, RZ ;  /* 0x0500000006077989 */ /* 0x000e2400000e00ff */
[----:B0-----:R-:W-:-:S05]  /*0220*/  SEL R7, R7, RZ, P2 ;  /* 0x000000ff07077207 */ /* 0x001fca0001000000 */
[----:B------:R-:W-:-:S05]  /*0230*/  IMAD.IADD R7, R6, 0x1, R7 ;  /* 0x0000000106077824 */ /* 0x000fca00078e0207 */
[----:B------:R-:W0:Y:S02]  /*0240*/  SHFL.UP PT, R9, R7, 0x10, RZ ;  /* 0x0600000007097989 */ /* 0x000e2400000e00ff */
[----:B0-----:R-:W-:Y:S02]  /*0250*/  SEL R6, R9, RZ, P3 ;  /* 0x000000ff09067207 */ /* 0x001fe40001800000 */
[----:B------:R-:W-:-:S03]  /*0260*/  SHF.R.U32.HI R9, RZ, 0x3, R5 ;  /* 0x00000003ff097819 */ /* 0x000fc60000011605 */
[----:B------:R-:W-:Y:S01]  /*0270*/  IMAD.IADD R6, R7, 0x1, R6 ;  /* 0x0000000107067824 */ /* 0x000fe200078e0206 */
[----:B------:R-:W-:Y:S02]  /*0280*/  LOP3.LUT R9, R9, 0x7c, RZ, 0xc0, !PT ;  /* 0x0000007c09097812 */ /* 0x000fe400078ec0ff */
[----:B------:R-:W-:-:S03]  /*0290*/  LEA R7, R8, UR4, 0x2 ;  /* 0x0000000408077c11 */ /* 0x000fc6000f8e10ff */
[----:B------:R0:W-:Y:S01]  /*02a0*/  @!P4 STS [R9+UR4], R6 ;  /* 0x000000060900c988 */ /* 0x0001e20008000804 */
[----:B------:R-:W-:Y:S01]  /*02b0*/  BAR.SYNC.DEFER_BLOCKING 0x0 ;  /* 0x0000000000007b1d */ /* 0x000fe20000010000 */
[----:B------:R-:W-:-:S05]  /*02c0*/  ISETP.GT.U32.AND P4, PT, R5, 0x1f, PT ;  /* 0x0000001f0500780c */ /* 0x000fca0003f84070 */
[----:B------:R0:W1:Y:S08]  /*02d0*/  @!P5 LDS R10, [R7] ;  /* 0x00000000070ad984 */ /* 0x0000700000000800 */
[----:B0-----:R-:W-:Y:S05]  /*02e0*/  @P4 BRA `(.L_x_0) ;  /* 0x00000000004c4947 */ /* 0x001fea0003800000 */
[----:B------:R-:W-:Y:S01]  /*02f0*/  UMOV UR5, 0xffffffff ;  /* 0xffffffff00057882 */ /* 0x000fe20000000000 */
[----:B------:R-:W-:Y:S02]  /*0300*/  ISETP.NE.AND P4, PT, R8, RZ, PT ;  /* 0x000000ff0800720c */ /* 0x000fe40003f85270 */
[----:B------:R-:W-:Y:S11]  /*0310*/  BRA.DIV UR5, `(.L_x_1) ;  /* 0x0000000605447947 */ /* 0x000ff6000b800000 */
[----:B-1----:R-:W0:Y:S02]  /*0320*/  SHFL.UP PT, R8, R10, 0x1, RZ ;  /* 0x042000000a087989 */ /* 0x002e2400000e00ff */
[----:B0-----:R-:W-:-:S04]  /*0330*/  SEL R11, R8, RZ, P4 ;  /* 0x000000ff080b7207 */ /* 0x001fc80002000000 */
[----:B------:R-:W-:-:S05]  /*0340*/  IADD3 R11, PT, PT, R11, R10, RZ ;  /* 0x0000000a0b0b7210 */ /* 0x000fca0007ffe0ff */
[----:B------:R-:W0:Y:S02]  /*0350*/  SHFL.UP PT, R8, R11, 0x2, RZ ;  /* 0x044000000b087989 */ /* 0x000e2400000e00ff */
[----:B0-----:R-:W-:-:S05]  /*0360*/  SEL R8, R8, RZ, P0 ;  /* 0x000000ff08087207 */ /* 0x001fca0000000000 */
[----:B------:R-:W-:-:S05]  /*0370*/  IMAD.IADD R8, R11, 0x1, R8 ;  /* 0x000000010b087824 */ /* 0x000fca00078e0208 */
[----:B------:R-:W0:Y:S02]  /*0380*/  SHFL.UP PT, R12, R8, 0x4, RZ ;  /* 0x04800000080c7989 */ /* 0x000e2400000e00ff */
[----:B0-----:R-:W-:-:S05]  /*0390*/  SEL R13, R12, RZ, P1 ;  /* 0x000000ff0c0d7207 */ /* 0x001fca0000800000 */
[----:B------:R-:W-:-:S05]  /*03a0*/  IMAD.IADD R13, R8, 0x1, R13 ;  /* 0x00000001080d7824 */ /* 0x000fca00078e020d */
[----:B------:R-:W0:Y:S02]  /*03b0*/  SHFL.UP PT, R12, R13, 0x8, RZ ;  /* 0x050000000d0c7989 */ /* 0x000e2400000e00ff */
[----:B0-----:R-:W-:-:S05]  /*03c0*/  SEL R12, R12, RZ, P2 ;  /* 0x000000ff0c0c7207 */ /* 0x001fca0001000000 */
[----:B------:R-:W-:-:S05]  /*03d0*/  IMAD.IADD R12, R13, 0x1, R12 ;  /* 0x000000010d0c7824 */ /* 0x000fca00078e020c */
[----:B------:R0:W1:Y:S02]  /*03e0*/  SHFL.UP PT, R10, R12, 0x10, RZ ;  /* 0x060000000c0a7989 */ /* 0x00006400000e00ff */
.L_x_12:
[----:B-1----:R-:W-:-:S05]  /*03f0*/  SEL R11, R10, RZ, P3 ;  /* 0x000000ff0a0b7207 */ /* 0x002fca0001800000 */
[----:B0-----:R-:W-:-:S05]  /*0400*/  IMAD.IADD R12, R12, 0x1, R11 ;  /* 0x000000010c0c7824 */ /* 0x001fca00078e020b */
[----:B------:R0:W-:Y:S02]  /*0410*/  STS [R7], R12 ;  /* 0x0000000c07007388 */ /* 0x0001e40000000800 */
.L_x_0:
[----:B------:R-:W-:Y:S05]  /*0420*/  WARPSYNC.ALL ;  /* 0x0000000000007948 */ /* 0x000fea0003800000 */
[----:B------:R-:W-:Y:S01]  /*0430*/  BAR.SYNC.DEFER_BLOCKING 0x0 ;  /* 0x0000000000007b1d */ /* 0x000fe20000010000 */
[----:B------:R-:W-:Y:S01]  /*0440*/  ISETP.GE.U32.AND P0, PT, R5, 0x20, PT ;  /* 0x000000200500780c */ /* 0x000fe20003f06070 */
[----:B0-----:R-:W-:-:S04]  /*0450*/  IMAD.MOV.U32 R7, RZ, RZ, RZ ;  /* 0x000000ffff077224 */ /* 0x001fc800078e00ff */
[----:B------:R-:W-:Y:S08]  /*0460*/  BSSY.RECONVERGENT B0, `(.L_x_2) ;  /* 0x0000030000007945 */ /* 0x000ff00003800200 */
[----:B------:R0:W2:Y:S01]  /*0470*/  @P0 LDS R7, [R9+UR4+-0x4] ;  /* 0xfffffc0409070984 */ /* 0x0000a20008000800 */
[----:B------:R-:W-:-:S13]  /*0480*/  ISETP.NE.AND P0, PT, R5, RZ, PT ;  /* 0x000000ff0500720c */ /* 0x000fda0003f05270 */
[----:B0-----:R-:W-:Y:S05]  /*0490*/  @P0 BRA `(.L_x_3) ;  /* 0x0000000000b00947 */ /* 0x001fea0003800000 */
[----:B------:R-:W-:-:S04]  /*04a0*/  IADD3 R8, PT, PT, R2, 0x1, RZ ;  /* 0x0000000102087810 */ /* 0x000fc80007ffe0ff */
[----:B------:R-:W-:-:S13]  /*04b0*/  ISETP.GE.U32.AND P0, PT, R8, R3, PT ;  /* 0x000000030800720c */ /* 0x000fda0003f06070 */
[----:B------:R-:W-:Y:S05]  /*04c0*/  @P0 BRA `(.L_x_3) ;  /* 0x0000000000a40947 */ /* 0x000fea0003800000 */
[----:B------:R-:W0:Y:S01]  /*04d0*/  LDS R5, [UR4+0x7c] ;  /* 0x00007c04ff057984 */ /* 0x000e220008000800 */
[----:B-1----:R-:W-:-:S05]  /*04e0*/  LOP3.LUT R10, RZ, R2, RZ, 0x33, !PT ;  /* 0x00000002ff0a7212 */ /* 0x002fca00078e33ff */
[----:B------:R-:W-:-:S05]  /*04f0*/  IMAD.IADD R10, R10, 0x1, R3 ;  /* 0x000000010a0a7824 */ /* 0x000fca00078e0203 */
[----:B------:R-:W-:Y:S01]  /*0500*/  LOP3.LUT P0, R11, R10, 0x3, RZ, 0xc0, !PT ;  /* 0x000000030a0b7812 */ /* 0x000fe2000780c0ff */
[----:B------:R-:W-:-:S12]  /*0510*/  IMAD.MOV.U32 R10, RZ, RZ, R8 ;  /* 0x000000ffff0a7224 */ /* 0x000fd800078e0008 */
[----:B------:R-:W-:Y:S05]  /*0520*/  @!P0 BRA `(.L_x_4) ;  /* 0x0000000000408947 */ /* 0x000fea0003800000 */
[----:B------:R-:W1:Y:S01]  /*0530*/  LDC.64 R8, c[0x0][0x398] ;  /* 0x0000e600ff087b82 */ /* 0x000e620000000a00 */
[----:B------:R-:W-:Y:S02]  /*0540*/  IMAD.MOV R11, RZ, RZ, -R11 ;  /* 0x000000ffff0b7224 */ /* 0x000fe400078e0a0b */
[----:B------:R-:W-:Y:S02]  /*0550*/  IMAD.MOV.U32 R10, RZ, RZ, R2 ;  /* 0x000000ffff0a7224 */ /* 0x000fe400078e0002 */
[----:B-1----:R-:W-:-:S03]  /*0560*/  IMAD.WIDE.U32 R8, R2, 0x4, R8 ;  /* 0x0000000402087825 */ /* 0x002fc600078e0008 */
[----:B------:R-:W-:-:S05]  /*0570*/  IADD3 R12, P0, PT, R8, 0x4, RZ ;  /* 0x00000004080c7810 */ /* 0x000fca0007f1e0ff */
[----:B------:R-:W-:-:S08]  /*0580*/  IMAD.X R13, RZ, RZ, R9, P0 ;  /* 0x000000ffff0d7224 */ /* 0x000fd000000e0609 */
.L_x_5:
[----:B------:R-:W-:Y:S01]  /*0590*/  VIADD R11, R11, 0x1 ;  /* 0x000000010b0b7836 */ /* 0x000fe20000000000 */
[----:B-1----:R-:W-:Y:S01]  /*05a0*/  MOV R8, R12 ;  /* 0x0000000c00087202 */ /* 0x002fe20000000f00 */
[----:B------:R-:W-:-:S03]  /*05b0*/  IMAD.MOV.U32 R9, RZ, RZ, R13 ;  /* 0x000000ffff097224 */ /* 0x000fc600078e000d */
[----:B------:R-:W-:Y:S02]  /*05c0*/  ISETP.NE.AND P0, PT, R11, RZ, PT ;  /* 0x000000ff0b00720c */ /* 0x000fe40003f05270 */
[----:B------:R-:W-:Y:S01]  /*05d0*/  IADD3 R12, P1, PT, R12, 0x4, RZ ;  /* 0x000000040c0c7810 */ /* 0x000fe20007f3e0ff */
[----:B0-----:R1:W-:Y:S01]  /*05e0*/  REDG.E.ADD.STRONG.GPU desc[UR6][R8.64], R5 ;  /* 0x000000050800798e */ /* 0x0013e2000c12e106 */
[----:B------:R-:W-:-:S03]  /*05f0*/  VIADD R10, R10, 0x1 ;  /* 0x000000010a0a7836 */ /* 0x000fc60000000000 */
[----:B------:R-:W-:-:S06]  /*0600*/  IMAD.X R13, RZ, RZ, R13, P1 ;  /* 0x000000ffff0d7224 */ /* 0x000fcc00008e060d */
[----:B------:R-:W-:Y:S05]  /*0610*/  @P0 BRA `(.L_x_5) ;  /* 0xfffffffc00dc0947 */ /* 0x000fea000383ffff */
[----:B------:R-:W-:-:S07]  /*0620*/  VIADD R10, R10, 0x1 ;  /* 0x000000010a0a7836 */ /* 0x000fce0000000000 */
.L_x_4:
[----:B-1----:R-:W-:-:S04]  /*0630*/  IADD3 R8, PT, PT, R3, -0x2, -R2 ;  /* 0xfffffffe03087810 */ /* 0x002fc80007ffe802 */
[----:B------:R-:W-:-:S13]  /*0640*/  ISETP.GE.U32.AND P0, PT, R8, 0x3, PT ;  /* 0x000000030800780c */ /* 0x000fda0003f06070 */
[----:B------:R-:W-:Y:S05]  /*0650*/  @!P0 BRA `(.L_x_3) ;  /* 0x0000000000408947 */ /* 0x000fea0003800000 */
[----:B------:R-:W1:Y:S01]  /*0660*/  LDC.64 R8, c[0x0][0x398] ;  /* 0x0000e600ff087b82 */ /* 0x000e620000000a00 */
[----:B------:R-:W-:Y:S01]  /*0670*/  IADD3 R3, PT, PT, -R3, R10, RZ ;  /* 0x0000000a03037210 */ /* 0x000fe20007ffe1ff */
[----:B-1----:R-:W-:-:S03]  /*0680*/  IMAD.WIDE.U32 R8, R10, 0x4, R8 ;  /* 0x000000040a087825 */ /* 0x002fc600078e0008 */
[----:B------:R-:W-:-:S05]  /*0690*/  IADD3 R11, P0, PT, R8, 0x8, RZ ;  /* 0x00000008080b7810 */ /* 0x000fca0007f1e0ff */
[----:B------:R-:W-:-:S08]  /*06a0*/  IMAD.X R10, RZ, RZ, R9, P0 ;  /* 0x000000ffff0a7224 */ /* 0x000fd000000e0609 */
.L_x_6:
[----:B------:R-:W-:Y:S02]  /*06b0*/  VIADD R3, R3, 0x4 ;  /* 0x0000000403037836 */ /* 0x000fe40000000000 */
[----:B---3--:R-:W-:Y:S02]  /*06c0*/  IMAD.MOV.U32 R8, RZ, RZ, R11 ;  /* 0x000000ffff087224 */ /* 0x008fe400078e000b */
[----:B------:R-:W-:Y:S01]  /*06d0*/  IMAD.MOV.U32 R9, RZ, RZ, R10 ;  /* 0x000000ffff097224 */ /* 0x000fe200078e000a */
[----:B------:R-:W-:Y:S02]  /*06e0*/  ISETP.NE.AND P0, PT, R3, RZ, PT ;  /* 0x000000ff0300720c */ /* 0x000fe40003f05270 */
[----:B------:R-:W-:Y:S02]  /*06f0*/  IADD3 R11, P1, PT, R8, 0x10, RZ ;  /* 0x00000010080b7810 */ /* 0x000fe40007f3e0ff */
[----:B0-----:R3:W-:Y:S04]  /*0700*/  REDG.E.ADD.STRONG.GPU desc[UR6][R8.64+-0x8], R5 ;  /* 0xfffff8050800798e */ /* 0x0017e8000c12e106 */
[----:B------:R3:W-:Y:S04]  /*0710*/  REDG.E.ADD.STRONG.GPU desc[UR6][R8.64+-0x4], R5 ;  /* 0xfffffc050800798e */ /* 0x0007e8000c12e106 */
[----:B------:R3:W-:Y:S01]  /*0720*/  REDG.E.ADD.STRONG.GPU desc[UR6][R8.64], R5 ;  /* 0x000000050800798e */ /* 0x0007e2000c12e106 */
[----:B------:R-:W-:-:S03]  /*0730*/  IMAD.X R10, RZ, RZ, R9, P1 ;  /* 0x000000ffff0a7224 */ /* 0x000fc600008e0609 */
[----:B------:R3:W-:Y:S01]  /*0740*/  REDG.E.ADD.STRONG.GPU desc[UR6][R8.64+0x4], R5 ;  /* 0x000004050800798e */ /* 0x0007e2000c12e106 */
[----:B------:R-:W-:Y:S05]  /*0750*/  @P0 BRA `(.L_x_6) ;  /* 0xfffffffc00d40947 */ /* 0x000fea000383ffff */
.L_x_3:
[----:B------:R-:W-:Y:S05]  /*0760*/  BSYNC.RECONVERGENT B0 ;  /* 0x0000000000007941 */ /* 0x000fea0003800200 */
.L_x_2:
[----:B------:R-:W-:Y:S01]  /*0770*/  BAR.SYNC.DEFER_BLOCKING 0x0 ;  /* 0x0000000000007b1d */ /* 0x000fe20000010000 */
[----:B------:R-:W-:-:S07]  /*0780*/  ISETP.NE.AND P0, PT, R4, RZ, PT ;  /* 0x000000ff0400720c */ /* 0x000fce0003f05270 */
[----:B---3--:R-:W3:Y:S02]  /*0790*/  LDC.64 R8, c[0x0][0x398] ;  /* 0x0000e600ff087b82 */ /* 0x008ee40000000a00 */
[----:B---3--:R-:W-:-:S04]  /*07a0*/  IMAD.WIDE.U32 R8, R2, 0x4, R8 ;  /* 0x0000000402087825 */ /* 0x008fc800078e0008 */
[----:B------:R-:W-:Y:S05]  /*07b0*/  @!P0 EXIT ;  /* 0x000000000000894d */ /* 0x000fea0003800000 */
[----:B------:R-:W2:Y:S01]  /*07c0*/  LDG.E R8, desc[UR6][R8.64] ;  /* 0x0000000608087981 */ /* 0x000ea2000c1e1900 */
[----:B------:R-:W3:Y:S01]  /*07d0*/  LDC.64 R2, c[0x0][0x390] ;  /* 0x0000e400ff027b82 */ /* 0x000ee20000000a00 */
[----:B--2---:R-:W-:-:S04]  /*07e0*/  IADD3 R7, PT, PT, R8, R6, R7 ;  /* 0x0000000608077210 */ /* 0x004fc80007ffe007 */
[----:B------:R-:W-:-:S05]  /*07f0*/  IADD3 R7, PT, PT, R7, -0x1, RZ ;  /* 0xffffffff07077810 */ /* 0x000fca0007ffe0ff */
[----:B---3--:R-:W-:-:S05]  /*0800*/  IMAD.WIDE R2, R7, 0x4, R2 ;  /* 0x0000000407027825 */ /* 0x008fca00078e0202 */
[----:B------:R-:W-:Y:S01]  /*0810*/  STG.E desc[UR6][R2.64], R0 ;  /* 0x0000000002007986 */ /* 0x000fe2000c101906 */
[----:B------:R-:W-:Y:S05]  /*0820*/  EXIT ;  /* 0x000000000000794d */ /* 0x000fea0003800000 */
.L_x_1:
[----:B-1----:R-:W-:Y:S02]  /*0830*/  IMAD.MOV.U32 R17, RZ, RZ, R10 ;  /* 0x000000ffff117224 */ /* 0x002fe400078e000a */
[----:B------:R-:W-:Y:S02]  /*0840*/  IMAD.MOV.U32 R16, RZ, RZ, 0x1 ;  /* 0x00000001ff107424 */ /* 0x000fe400078e00ff */
[----:B------:R-:W-:Y:S02]  /*0850*/  IMAD.MOV.U32 R19, RZ, RZ, RZ ;  /* 0x000000ffff137224 */ /* 0x000fe400078e00ff */
[----:B------:R-:W-:-:S07]  /*0860*/  IMAD.MOV.U32 R14, RZ, RZ, -0x1 ;  /* 0xffffffffff0e7424 */ /* 0x000fce00078e00ff */
[----:B------:R-:W-:Y:S05]  /*0870*/  WARPSYNC.COLLECTIVE R14, `(.L_x_7) ;  /* 0x000000000e087348 */ /* 0x000fea0003c00000 */
[----:B------:R0:W1:Y:S02]  /*0880*/  SHFL.UP P5, R15, R17, R16, R19 ;  /* 0x04000010110f7389 */ /* 0x00006400000a0013 */
[----:B01----:R-:W-:Y:S05]  /*0890*/  ENDCOLLECTIVE ;  /* 0x000000000000791b */ /* 0x003fea0003800000 */
.L_x_7:
[----:B------:R-:W-:Y:S02]  /*08a0*/  IMAD.MOV.U32 R16, RZ, RZ, 0x2 ;  /* 0x00000002ff107424 */ /* 0x000fe400078e00ff */
[----:B------:R-:W-:-:S05]  /*08b0*/  IMAD.MOV.U32 R8, RZ, RZ, R15 ;  /* 0x000000ffff087224 */ /* 0x000fca00078e000f */
[----:B------:R-:W-:-:S04]  /*08c0*/  SEL R11, R8, RZ, P4 ;  /* 0x000000ff080b7207 */ /* 0x000fc80002000000 */
[----:B------:R-:W-:-:S05]  /*08d0*/  IADD3 R11, PT, PT, R11, R10, RZ ;  /* 0x0000000a0b0b7210 */ /* 0x000fca0007ffe0ff */
[----:B------:R-:W-:-:S07]  /*08e0*/  IMAD.MOV.U32 R17, RZ, RZ, R11 ;  /* 0x000000ffff117224 */ /* 0x000fce00078e000b */
[----:B------:R-:W-:Y:S05]  /*08f0*/  WARPSYNC.COLLECTIVE R14, `(.L_x_8) ;  /* 0x000000000e087348 */ /* 0x000fea0003c00000 */
[----:B------:R0:W1:Y:S02]  /*0900*/  SHFL.UP P5, R15, R17, R16, R19 ;  /* 0x04000010110f7389 */ /* 0x00006400000a0013 */
[----:B01----:R-:W-:Y:S05]  /*0910*/  ENDCOLLECTIVE ;  /* 0x000000000000791b */ /* 0x003fea0003800000 */
.L_x_8:
[----:B------:R-:W-:Y:S02]  /*0920*/  HFMA2 R16, -RZ, RZ, 0, 2.384185791015625e-07 ;  /* 0x00000004ff107431 */ /* 0x000fe400000001ff */
[----:B------:R-:W-:-:S05]  /*0930*/  IMAD.MOV.U32 R8, RZ, RZ, R15 ;  /* 0x000000ffff087224 */ /* 0x000fca00078e000f */
[----:B------:R-:W-:-:S05]  /*0940*/  SEL R8, R8, RZ, P0 ;  /* 0x000000ff08087207 */ /* 0x000fca0000000000 */
[----:B------:R-:W-:-:S04]  /*0950*/  IMAD.IADD R8, R11, 0x1, R8 ;  /* 0x000000010b087824 */ /* 0x000fc800078e0208 */
[----:B------:R-:W-:-:S07]  /*0960*/  IMAD.MOV.U32 R17, RZ, RZ, R8 ;  /* 0x000000ffff117224 */ /* 0x000fce00078e0008 */
[----:B------:R-:W-:Y:S05]  /*0970*/  WARPSYNC.COLLECTIVE R14, `(.L_x_9) ;  /* 0x000000000e087348 */ /* 0x000fea0003c00000 */
[----:B------:R0:W1:Y:S02]  /*0980*/  SHFL.UP P5, R15, R17, R16, R19 ;  /* 0x04000010110f7389 */ /* 0x00006400000a0013 */
[----:B01----:R-:W-:Y:S05]  /*0990*/  ENDCOLLECTIVE ;  /* 0x000000000000791b */ /* 0x003fea0003800000 */
.L_x_9:
[----:B------:R-:W-:Y:S02]  /*09a0*/  IMAD.MOV.U32 R16, RZ, RZ, 0x8 ;  /* 0x00000008ff107424 */ /* 0x000fe400078e00ff */
[----:B------:R-:W-:-:S05]  /*09b0*/  IMAD.MOV.U32 R12, RZ, RZ, R15 ;  /* 0x000000ffff0c7224 */ /* 0x000fca00078e000f */
[----:B------:R-:W-:-:S05]  /*09c0*/  SEL R13, R12, RZ, P1 ;  /* 0x000000ff0c0d7207 */ /* 0x000fca0000800000 */
[----:B------:R-:W-:-:S04]  /*09d0*/  IMAD.IADD R13, R8, 0x1, R13 ;  /* 0x00000001080d7824 */ /* 0x000fc800078e020d */
[----:B------:R-:W-:-:S07]  /*09e0*/  IMAD.MOV.U32 R17, RZ, RZ, R13 ;  /* 0x000000ffff117224 */ /* 0x000fce00078e000d */
[----:B------:R-:W-:Y:S05]  /*09f0*/  WARPSYNC.COLLECTIVE R14, `(.L_x_10) ;  /* 0x000000000e087348 */ /* 0x000fea0003c00000 */
[----:B------:R0:W1:Y:S02]  /*0a00*/  SHFL.UP P5, R15, R17, R16, R19 ;  /* 0x04000010110f7389 */ /* 0x00006400000a0013 */
[----:B01----:R-:W-:Y:S05]  /*0a10*/  ENDCOLLECTIVE ;  /* 0x000000000000791b */ /* 0x003fea0003800000 */
.L_x_10:
        /* <DEDUP_REMOVED lines=8> */
.L_x_11:
[----:B------:R-:W-:Y:S01]  /*0aa0*/  IMAD.MOV.U32 R10, RZ, RZ, R15 ;  /* 0x000000ffff0a7224 */ /* 0x000fe200078e000f */
[----:B------:R-:W-:Y:S06]  /*0ab0*/  BRA `(.L_x_12) ;  /* 0xfffffff8004c7947 */ /* 0x000fec000383ffff */
.L_x_13:
[----:B------:R-:W-:-:S00]  /*0ac0*/  BRA `(.L_x_13) ;  /* 0xfffffffc00fc7947 */ /* 0x000fc0000383ffff */
[----:B------:R-:W-:-:S00]  /*0ad0*/  NOP ;  /* 0x0000000000007918 */ /* 0x000fc00000000000 */
        /* <DEDUP_REMOVED lines=10> */
.L_x_15:


//--------------------- .text._Z17blockReduceMinMaxPiiiiP4int2 --------------------------
	.section	.text._Z17blockReduceMinMaxPiiiiP4int2,"ax",@progbits
	.align	128
        .global         _Z17blockReduceMinMaxPiiiiP4int2
        .type           _Z17blockReduceMinMaxPiiiiP4int2,@function
        .size           _Z17blockReduceMinMaxPiiiiP4int2,(.L_x_16 - _Z17blockReduceMinMaxPiiiiP4int2)
        .other          _Z17blockReduceMinMaxPiiiiP4int2,@"STO_CUDA_ENTRY STV_DEFAULT"
_Z17blockReduceMinMaxPiiiiP4int2:
.text._Z17blockReduceMinMaxPiiiiP4int2:
[----:B------:R-:W-:Y:S01]  /*0000*/  LDC R1, c[0x0][0x37c] ;  /* 0x0000df00ff017b82 */ /* 0x000fe20000000800 */
[----:B------:R-:W0:Y:S07]  /*0010*/  S2R R3, SR_TID.Z ;  /* 0x0000000000037919 */ /* 0x000e2e0000002300 */
[----:B------:R-:W-:Y:S01]  /*0020*/  S2UR UR4, SR_CTAID.Z ;  /* 0x00000000000479c3 */ /* 0x000fe20000002700 */
[----:B------:R-:W1:Y:S01]  /*0030*/  LDCU UR9, c[0x0][0x364] ;  /* 0x00006c80ff0977ac */ /* 0x000e620008000800 */
[----:B------:R-:W0:Y:S01]  /*0040*/  S2R R0, SR_TID.Y ;  /* 0x0000000000007919 */ /* 0x000e220000002200 */
[----:B------:R-:W1:Y:S01]  /*0050*/  LDCU UR10, c[0x0][0x360] ;  /* 0x00006c00ff0a77ac */ /* 0x000e620008000800 */
[----:B------:R-:W2:Y:S04]  /*0060*/  S2R R2, SR_TID.X ;  /* 0x0000000000027919 */ /* 0x000ea80000002100 */
[----:B------:R-:W3:Y:S01]  /*0070*/  S2UR UR7, SR_CTAID.Y ;  /* 0x00000000000779c3 */ /* 0x000ee20000002600 */
[----:B------:R-:W3:Y:S01]  /*0080*/  LDCU UR6, c[0x0][0x374] ;  /* 0x00006e80ff0677ac */ /* 0x000ee20008000800 */
[----:B------:R-:W4:Y:S06]  /*0090*/  S2R R7, SR_CTAID.X ;  /* 0x0000000000077919 */ /* 0x000f2c0000002500 */
[----:B------:R-:W4:Y:S01]  /*00a0*/  LDC R6, c[0x0][0x370] ;  /* 0x0000dc00ff067b82 */ /* 0x000f220000000800 */
[----:B------:R-:W5:Y:S01]  /*00b0*/  LDCU UR8, c[0x0][0x368] ;  /* 0x00006d00ff0877ac */ /* 0x000f620008000800 */
[----:B-1----:R-:W-:-:S06]  /*00c0*/  UIMAD UR5, UR9, UR10, URZ ;  /* 0x0000000a090572a4 */ /* 0x002fcc000f8e02ff */
[----:B------:R-:W1:Y:S01]  /*00d0*/  LDC.64 R4, c[0x0][0x380] ;  /* 0x0000e000ff047b82 */ /* 0x000e620000000a00 */
[----:B---3--:R-:W-:Y:S01]  /*00e0*/  UIMAD UR4, UR4, UR6, UR7 ;  /* 0x00000006040472a4 */ /* 0x008fe2000f8e0207 */
[----:B------:R-:W3:Y:S01]  /*00f0*/  LDCU.64 UR6, c[0x0][0x358] ;  /* 0x00006b00ff0677ac */ /* 0x000ee20008000a00 */
[----:B0-----:R-:W-:Y:S01]  /*0100*/  IMAD R3, R3, UR9, R0 ;  /* 0x0000000903037c24 */ /* 0x001fe2000f8e0200 */
[----:B-----5:R-:W-:-:S03]  /*0110*/  UIMAD UR5, UR5, UR8, URZ ;  /* 0x00000008050572a4 */ /* 0x020fc6000f8e02ff */
[----:B--2---:R-:W-:Y:S02]  /*0120*/  IMAD R3, R3, UR10, R2 ;  /* 0x0000000a03037c24 */ /* 0x004fe4000f8e0202 */
[----:B----4-:R-:W-:-:S04]  /*0130*/  IMAD R0, R6, UR4, R7 ;  /* 0x0000000406007c24 */ /* 0x010fc8000f8e0207 */
[----:B------:R-:W-:-:S04]  /*0140*/  IMAD R7, R0, UR5, R3 ;  /* 0x0000000500077c24 */ /* 0x000fc8000f8e0203 */
[----:B-1----:R-:W-:-:S06]  /*0150*/  IMAD.WIDE R4, R7, 0x4, R4 ;  /* 0x0000000407047825 */ /* 0x002fcc00078e0204 */
[----:B---3--:R-:W2:Y:S01]  /*0160*/  LDG.E R4, desc[UR6][R4.64] ;  /* 0x0000000604047981 */ /* 0x008ea2000c1e1900 */
[----:B------:R-:W-:-:S06]  /*0170*/  USHF.R.U32.HI UR5, URZ, 0x5, UR5 ;  /* 0x00000005ff057899 */ /* 0x000fcc0008011605 */
[----:B------:R-:W-:-:S13]  /*0180*/  ISETP.GE.U32.AND P1, PT, R3, UR5, PT ;  /* 0x0000000503007c0c */ /* 0x000fda000bf26070 */
[----:B------:R-:W0:Y:S01]  /*0190*/  @!P1 S2R R10, SR_CgaCtaId ;  /* 0x00000000000a9919 */ /* 0x000e220000008800 */
[----:B--2---:R-:W1:Y:S02]  /*01a0*/  SHFL.DOWN PT, R7, R4, 0x10, 0x1f ;  /* 0x0a001f0004077f89 */ /* 0x004e6400000e0000 */
[CC--:B-1----:R-:W-:Y:S02]  /*01b0*/  VIMNMX R2, PT, PT, R4.reuse, R7.reuse, PT ;  /* 0x0000000704027248 */ /* 0x0c2fe40003fe0100 */
[----:B------:R-:W-:-:S03]  /*01c0*/  VIMNMX R7, PT, PT, R4, R7, !PT ;  /* 0x0000000704077248 */ /* 0x000fc60007fe0100 */
[----:B------:R-:W1:Y:S04]  /*01d0*/  SHFL.DOWN PT, R9, R2, 0x8, 0x1f ;  /* 0x09001f0002097f89 */ /* 0x000e6800000e0000 */
[----:B------:R-:W2:Y:S01]  /*01e0*/  SHFL.DOWN PT, R6, R7, 0x8, 0x1f ;  /* 0x09001f0007067f89 */ /* 0x000ea200000e0000 */
[----:B-1----:R-:W-:Y:S02]  /*01f0*/  VIMNMX R9, PT, PT, R2, R9, PT ;  /* 0x0000000902097248 */ /* 0x002fe40003fe0100 */
[----:B------:R-:W-:Y:S02]  /*0200*/  LOP3.LUT P0, R2, R3, 0x1f, RZ, 0xc0, !PT ;  /* 0x0000001f03027812 */ /* 0x000fe4000780c0ff */
[----:B--2---:R-:W-:Y:S01]  /*0210*/  VIMNMX R6, PT, PT, R7, R6, !PT ;  /* 0x0000000607067248 */ /* 0x004fe20007fe0100 */
[----:B------:R-:W1:Y:S04]  /*0220*/  SHFL.DOWN PT, R8, R9, 0x4, 0x1f ;  /* 0x08801f0009087f89 */ /* 0x000e6800000e0000 */
[----:B------:R-:W2:Y:S06]  /*0230*/  SHFL.DOWN PT, R11, R6, 0x4, 0x1f ;  /* 0x08801f00060b7f89 */ /* 0x000eac00000e0000 */
[----:B------:R-:W3:Y:S01]  /*0240*/  @!P0 S2R R13, SR_CgaCtaId ;  /* 0x00000000000d8919 */ /* 0x000ee20000008800 */
[----:B-1----:R-:W-:-:S02]  /*0250*/  VIMNMX R8, PT, PT, R9, R8, PT ;  /* 0x0000000809087248 */ /* 0x002fc40003fe0100 */
[----:B------:R-:W-:Y:S02]  /*0260*/  @!P1 MOV R9, 0x400 ;  /* 0x0000040000099802 */ /* 0x000fe40000000f00 */
[----:B--2---:R-:W-:Y:S01]  /*0270*/  VIMNMX R11, PT, PT, R6, R11, !PT ;  /* 0x0000000b060b7248 */ /* 0x004fe20007fe0100 */
[----:B------:R-:W1:Y:S01]  /*0280*/  SHFL.DOWN PT, R5, R8, 0x2, 0x1f ;  /* 0x08401f0008057f89 */ /* 0x000e6200000e0000 */
[----:B0-----:R-:W-:-:S03]  /*0290*/  @!P1 LEA R9, R10, R9, 0x18 ;  /* 0x000000090a099211 */ /* 0x001fc600078ec0ff */
[----:B------:R-:W0:Y:S02]  /*02a0*/  SHFL.DOWN PT, R4, R11, 0x2, 0x1f ;  /* 0x08401f000b047f89 */ /* 0x000e2400000e0000 */
[----:B------:R-:W-:Y:S01]  /*02b0*/  @!P1 IMAD R2, R2, 0x8, R9 ;  /* 0x0000000802029824 */ /* 0x000fe200078e0209 */
[----:B-1----:R-:W-:Y:S02]  /*02c0*/  VIMNMX R5, PT, PT, R8, R5, PT ;  /* 0x0000000508057248 */ /* 0x002fe40003fe0100 */
[----:B------:R-:W-:Y:S02]  /*02d0*/  @!P0 MOV R8, 0x400 ;  /* 0x0000040000088802 */ /* 0x000fe40000000f00 */
[----:B0-----:R-:W-:Y:S01]  /*02e0*/  VIMNMX R4, PT, PT, R11, R4, !PT ;  /* 0x000000040b047248 */ /* 0x001fe20007fe0100 */
[----:B------:R-:W0:Y:S01]  /*02f0*/  SHFL.DOWN PT, R6, R5, 0x1, 0x1f ;  /* 0x08201f0005067f89 */ /* 0x000e2200000e0000 */
[----:B---3--:R-:W-:-:S03]  /*0300*/  @!P0 LEA R10, R13, R8, 0x18 ;  /* 0x000000080d0a8211 */ /* 0x008fc600078ec0ff */
[----:B------:R-:W1:Y:S01]  /*0310*/  SHFL.DOWN PT, R7, R4, 0x1, 0x1f ;  /* 0x08201f0004077f89 */ /* 0x000e6200000e0000 */
[----:B------:R-:W-:Y:S02]  /*0320*/  @!P0 LEA.HI R10, R3, R10, RZ, 0x1e ;  /* 0x0000000a030a8211 */ /* 0x000fe400078ff0ff */
[----:B0-----:R-:W-:Y:S01]  /*0330*/  VIMNMX R9, PT, PT, R5, R6, PT ;  /* 0x0000000605097248 */ /* 0x001fe20003fe0100 */
[----:B------:R-:W-:Y:S01]  /*0340*/  IMAD.MOV.U32 R6, RZ, RZ, RZ ;  /* 0x000000ffff067224 */ /* 0x000fe200078e00ff */
[----:B-1----:R-:W-:Y:S01]  /*0350*/  VIMNMX R8, PT, PT, R4, R7, !PT ;  /* 0x0000000704087248 */ /* 0x002fe20007fe0100 */
[----:B------:R-:W-:-:S04]  /*0360*/  IMAD.MOV.U32 R7, RZ, RZ, 0x3b9aca01 ;  /* 0x3b9aca01ff077424 */ /* 0x000fc800078e00ff */
[----:B------:R0:W-:Y:S01]  /*0370*/  @!P0 STS.64 [R10], R8 ;  /* 0x000000080a008388 */ /* 0x0001e20000000a00 */
[----:B------:R-:W-:Y:S01]  /*0380*/  BAR.SYNC.DEFER_BLOCKING 0x0 ;  /* 0x0000000000007b1d */ /* 0x000fe20000010000 */
[----:B------:R-:W-:-:S05]  /*0390*/  ISETP.GT.U32.AND P0, PT, R3, 0x1f, PT ;  /* 0x0000001f0300780c */ /* 0x000fca0003f04070 */
[----:B------:R0:W1:Y:S08]  /*03a0*/  @!P1 LDS.64 R6, [R2] ;  /* 0x0000000002069984 */ /* 0x0000700000000a00 */
[----:B0-----:R-:W-:Y:S05]  /*03b0*/  @P0 EXIT ;  /* 0x000000000000094d */ /* 0x001fea0003800000 */
[----:B-1----:R-:W0:Y:S01]  /*03c0*/  SHFL.DOWN PT, R5, R6, 0x10, 0x1f ;  /* 0x0a001f0006057f89 */ /* 0x002e2200000e0000 */
[----:B------:R-:W-:-:S03]  /*03d0*/  ISETP.NE.AND P0, PT, R3, RZ, PT ;  /* 0x000000ff0300720c */ /* 0x000fc60003f05270 */
[----:B------:R-:W1:Y:S01]  /*03e0*/  SHFL.DOWN PT, R2, R7, 0x10, 0x1f ;  /* 0x0a001f0007027f89 */ /* 0x000e6200000e0000 */
[----:B0-----:R-:W-:Y:S02]  /*03f0*/  VIMNMX R5, PT, PT, R5, R6, !PT ;  /* 0x0000000605057248 */ /* 0x001fe40007fe0100 */
[----:B-1----:R-:W-:-:S03]  /*0400*/  VIMNMX R2, PT, PT, R2, R7, PT ;  /* 0x0000000702027248 */ /* 0x002fc60003fe0100 */
[----:B------:R-:W0:Y:S04]  /*0410*/  SHFL.DOWN PT, R4, R5, 0x8, 0x1f ;  /* 0x09001f0005047f89 */ /* 0x000e2800000e0000 */
        /* <DEDUP_REMOVED lines=11> */
[----:B------:R0:W1:Y:S04]  /*04d0*/  SHFL.DOWN PT, R5, R6, 0x1, 0x1f ;  /* 0x08201f0006057f89 */ /* 0x00006800000e0000 */
[----:B------:R0:W2:Y:S01]  /*04e0*/  SHFL.DOWN PT, R10, R7, 0x1, 0x1f ;  /* 0x08201f00070a7f89 */ /* 0x0000a200000e0000 */
[----:B------:R-:W-:Y:S05]  /*04f0*/  @P0 EXIT ;  /* 0x000000000000094d */ /* 0x000fea0003800000 */
[----:B------:R-:W3:Y:S01]  /*0500*/  LDC.64 R2, c[0x0][0x398] ;  /* 0x0000e600ff027b82 */ /* 0x000ee20000000a00 */
[----:B01----:R-:W-:Y:S02]  /*0510*/  VIMNMX R6, PT, PT, R6, R5, !PT ;  /* 0x0000000506067248 */ /* 0x003fe40007fe0100 */
[----:B--2---:R-:W-:Y:S01]  /*0520*/  VIMNMX R7, PT, PT, R7, R10, PT ;  /* 0x0000000a07077248 */ /* 0x004fe20003fe0100 */
[----:B---3--:R-:W-:-:S05]  /*0530*/  IMAD.WIDE R2, R0, 0x8, R2 ;  /* 0x0000000800027825 */ /* 0x008fca00078e0202 */
[----:B------:R-:W-:Y:S01]  /*0540*/  STG.E.64 desc[UR6][R2.64], R6 ;  /* 0x0000000602007986 */ /* 0x000fe2000c101b06 */
[----:B------:R-:W-:Y:S05]  /*0550*/  EXIT ;  /* 0x000000000000794d */ /* 0x000fea0003800000 */
.L_x_14:
        /* <DEDUP_REMOVED lines=10> */
.L_x_16:


//--------------------- .nv.shared._Z15getActiveBlocksP4int2iPiS1_ --------------------------
	.section	.nv.shared._Z15getActiveBlocksP4int2iPiS1_,"aw",@nobits
	.sectionflags	@""
	.align	4
.nv.shared._Z15getActiveBlocksP4int2iPiS1_:
	.zero		1152


//--------------------- .nv.shared.reserved.0     --------------------------
	.section	.nv.shared.reserved.0,"aw",@nobits
	.weak		__nv_reservedSMEM_offset_0_alias
	.size		__nv_reservedSMEM_offset_0_alias, 0, 64
	.other		__nv_reservedSMEM_offset_0_alias,@"STO_CUDA_RESERVED_SHARED STV_DEFAULT"
__nv_reservedSMEM_offset_0_alias:
	.zero		0
	.zero		64


//--------------------- .nv.shared._Z17blockReduceMinMaxPiiiiP4int2 --------------------------
	.section	.nv.shared._Z17blockReduceMinMaxPiiiiP4int2,"aw",@nobits
	.sectionflags	@""
	.align	8
.nv.shared._Z17blockReduceMinMaxPiiiiP4int2:
	.zero		1280


//--------------------- .nv.constant0._Z15getActiveBlocksP4int2iPiS1_ --------------------------
	.section	.nv.constant0._Z15getActiveBlocksP4int2iPiS1_,"a",@progbits
	.sectionflags	@""
	.align	4
.nv.constant0._Z15getActiveBlocksP4int2iPiS1_:
	.zero		928


//--------------------- .nv.constant0._Z17blockReduceMinMaxPiiiiP4int2 --------------------------
	.section	.nv.constant0._Z17blockReduceMinMaxPiiiiP4int2,"a",@progbits
	.sectionflags	@""
	.align	4
.nv.constant0._Z17blockReduceMinMaxPiiiiP4int2:
	.zero		928


//--------------------- SYMBOLS --------------------------

	.type		.nv.reservedSmem.offset0,@object
	.size		.nv.reservedSmem.offset0,0x4
	.type		.nv.reservedSmem.cap,@object
	.size		.nv.reservedSmem.cap,0x4
